//
// Generated by NVIDIA NVVM Compiler
//
// Compiler Build ID: CL-36424714
// Cuda compilation tools, release 13.0, V13.0.88
// Based on NVVM 20.0.0
//

.version 9.0
.target sm_100
.address_size 64

	// .globl	_Z17kernel_gray_imagePhS_iii

.visible .entry _Z17kernel_gray_imagePhS_iii(
	.param .u64 .ptr .align 1 _Z17kernel_gray_imagePhS_iii_param_0,
	.param .u64 .ptr .align 1 _Z17kernel_gray_imagePhS_iii_param_1,
	.param .u32 _Z17kernel_gray_imagePhS_iii_param_2,
	.param .u32 _Z17kernel_gray_imagePhS_iii_param_3,
	.param .u32 _Z17kernel_gray_imagePhS_iii_param_4
)
{
	.reg .b16 	%rs<6>;
	.reg .b32 	%r<7>;
	.reg .b64 	%rd<8>;
	.reg .b64 	%fd<7>;

	ld.param.u64 	%rd1, [_Z17kernel_gray_imagePhS_iii_param_0];
	ld.param.u64 	%rd2, [_Z17kernel_gray_imagePhS_iii_param_1];
	cvta.to.global.u64 	%rd3, %rd2;
	cvta.to.global.u64 	%rd4, %rd1;
	mov.u32 	%r1, %ntid.x;
	mov.u32 	%r2, %ctaid.x;
	mov.u32 	%r3, %tid.x;
	mad.lo.s32 	%r4, %r1, %r2, %r3;
	shl.b32 	%r5, %r4, 2;
	cvt.s64.s32 	%rd5, %r5;
	add.s64 	%rd6, %rd4, %rd5;
	ld.global.u8 	%rs1, [%rd6];
	cvt.rn.f64.u16 	%fd1, %rs1;
	ld.global.u8 	%rs2, [%rd6+1];
	cvt.rn.f64.u16 	%fd2, %rs2;
	mul.f64 	%fd3, %fd2, 0d3FE2C8B439581062;
	fma.rn.f64 	%fd4, %fd1, 0d3FD322D0E5604189, %fd3;
	ld.global.u8 	%rs3, [%rd6+2];
	cvt.rn.f64.u16 	%fd5, %rs3;
	fma.rn.f64 	%fd6, %fd5, 0d3FBD2F1A9FBE76C9, %fd4;
	cvt.rzi.s32.f64 	%r6, %fd6;
	cvt.u16.u32 	%rs4, %r6;
	add.s64 	%rd7, %rd3, %rd5;
	st.global.u8 	[%rd7], %rs4;
	st.global.u8 	[%rd7+1], %rs4;
	st.global.u8 	[%rd7+2], %rs4;
	mov.b16 	%rs5, 255;
	st.global.u8 	[%rd7+3], %rs5;
	ret;

}


// ===== COMPILED SASS (sm_100) =====

	.target	sm_100

	.elftype	@"ET_EXEC"


//--------------------- .note.nv.tkinfo           --------------------------
	.section	.note.nv.tkinfo,"",@"SHT_NOTE"
	.sectionflags	@"SHF_NOTE_NV_TKINFO"
	.tkinfo
        /*0018*/ 	.word	0x00000002
        /*0030*/ 	.string	""
        /*0030*/ 	.string	"ptxas"
        /*0030*/ 	.string	"Cuda compilation tools, release 13.0, V13.0.88"
        /*0030*/ 	.string	"Build cuda_13.0.r13.0/compiler.36424714_0"
        /*0030*/ 	.string	"-arch sm_100 -m 64 "



//--------------------- .note.nv.cuinfo           --------------------------
	.section	.note.nv.cuinfo,"",@"SHT_NOTE"
	.sectionflags	@"SHF_NOTE_NV_CUINFO"
        /*0018*/ 	.short	0x0002
        /*001a*/ 	.short	0x0064
        /*001c*/ 	.short	0x0082
	.zero		2


//--------------------- .nv.info                  --------------------------
	.section	.nv.info,"",@"SHT_CUDA_INFO"
	.align	4


	//----- nvinfo : EIATTR_REGCOUNT
	.align		4
        /*0000*/ 	.byte	0x04, 0x2f
        /*0002*/ 	.short	(.L_1 - .L_0)
	.align		4
.L_0:
        /*0004*/ 	.word	index@(_Z17kernel_gray_imagePhS_iii)
        /*0008*/ 	.word	0x0000000f


	//----- nvinfo : EIATTR_FRAME_SIZE
	.align		4
.L_1:
        /*000c*/ 	.byte	0x04, 0x11
        /*000e*/ 	.short	(.L_3 - .L_2)
	.align		4
.L_2:
        /*0010*/ 	.word	index@(_Z17kernel_gray_imagePhS_iii)
        /*0014*/ 	.word	0x00000000


	//----- nvinfo : EIATTR_MIN_STACK_SIZE
	.align		4
.L_3:
        /*0018*/ 	.byte	0x04, 0x12
        /*001a*/ 	.short	(.L_5 - .L_4)
	.align		4
.L_4:
        /*001c*/ 	.word	index@(_Z17kernel_gray_imagePhS_iii)
        /*0020*/ 	.word	0x00000000
.L_5:


//--------------------- .nv.compat                --------------------------
	.section	.nv.compat,"",@"SHT_CUDA_COMPAT_INFO"
	.align	4
        /*0000*/ 	.byte	0x02, 0x09, 0x00, 0x00, 0x02, 0x02, 0x01, 0x00, 0x02, 0x05, 0x05, 0x00, 0x03, 0x07, 0x01, 0x01
        /*0010*/ 	.byte	0x02, 0x03, 0x00, 0x00, 0x02, 0x06, 0x01, 0x00, 0x04, 0x0b, 0x08, 0x00, 0x01, 0x00, 0x00, 0x00
        /*0020*/ 	.byte	0x00, 0x00, 0x00, 0x00


//--------------------- .nv.info._Z17kernel_gray_imagePhS_iii --------------------------
	.section	.nv.info._Z17kernel_gray_imagePhS_iii,"",@"SHT_CUDA_INFO"
	.sectionflags	@""
	.align	4


	//----- nvinfo : EIATTR_CUDA_API_VERSION
	.align		4
        /*0000*/ 	.byte	0x04, 0x37
        /*0002*/ 	.short	(.L_7 - .L_6)
.L_6:
        /*0004*/ 	.word	0x00000082


	//----- nvinfo : EIATTR_KPARAM_INFO
	.align		4
.L_7:
        /*0008*/ 	.byte	0x04, 0x17
        /*000a*/ 	.short	(.L_9 - .L_8)
.L_8:
        /*000c*/ 	.word	0x00000000
        /*0010*/ 	.short	0x0004
        /*0012*/ 	.short	0x0018
        /*0014*/ 	.byte	0x00, 0xf0, 0x11, 0x00


	//----- nvinfo : EIATTR_KPARAM_INFO
	.align		4
.L_9:
        /*0018*/ 	.byte	0x04, 0x17
        /*001a*/ 	.short	(.L_11 - .L_10)
.L_10:
        /*001c*/ 	.word	0x00000000
        /*0020*/ 	.short	0x0003
        /*0022*/ 	.short	0x0014
        /*0024*/ 	.byte	0x00, 0xf0, 0x11, 0x00


	//----- nvinfo : EIATTR_KPARAM_INFO
	.align		4
.L_11:
        /*0028*/ 	.byte	0x04, 0x17
        /*002a*/ 	.short	(.L_13 - .L_12)
.L_12:
        /*002c*/ 	.word	0x00000000
        /*0030*/ 	.short	0x0002
        /*0032*/ 	.short	0x0010
        /*0034*/ 	.byte	0x00, 0xf0, 0x11, 0x00


	//----- nvinfo : EIATTR_KPARAM_INFO
	.align		4
.L_13:
        /*0038*/ 	.byte	0x04, 0x17
        /*003a*/ 	.short	(.L_15 - .L_14)
.L_14:
        /*003c*/ 	.word	0x00000000
        /*0040*/ 	.short	0x0001
        /*0042*/ 	.short	0x0008
        /*0044*/ 	.byte	0x00, 0xf5, 0x21, 0x00


	//----- nvinfo : EIATTR_KPARAM_INFO
	.align		4
.L_15:
        /*0048*/ 	.byte	0x04, 0x17
        /*004a*/ 	.short	(.L_17 - .L_16)
.L_16:
        /*004c*/ 	.word	0x00000000
        /*0050*/ 	.short	0x0000
        /*0052*/ 	.short	0x0000
        /*0054*/ 	.byte	0x00, 0xf5, 0x21, 0x00


	//----- nvinfo : EIATTR_SPARSE_MMA_MASK
	.align		4
.L_17:
        /*0058*/ 	.byte	0x03, 0x50
        /*005a*/ 	.short	0x0000


	//----- nvinfo : EIATTR_MAXREG_COUNT
	.align		4
        /*005c*/ 	.byte	0x03, 0x1b
        /*005e*/ 	.short	0x00ff


	//----- nvinfo : EIATTR_MERCURY_ISA_VERSION
	.align		4
        /*0060*/ 	.byte	0x03, 0x5f
        /*0062*/ 	.short	0x0101


	//----- nvinfo : EIATTR_VRC_CTA_INIT_COUNT
	.align		4
        /*0064*/ 	.byte	0x02, 0x4a
	.zero		1
	.zero		1


	//----- nvinfo : EIATTR_EXIT_INSTR_OFFSETS
	.align		4
        /*0068*/ 	.byte	0x04, 0x1c
        /*006a*/ 	.short	(.L_19 - .L_18)


	//   ....[0]....
.L_18:
        /*006c*/ 	.word	0x00000220


	//----- nvinfo : EIATTR_CBANK_PARAM_SIZE
	.align		4
.L_19:
        /*0070*/ 	.byte	0x03, 0x19
        /*0072*/ 	.short	0x001c


	//----- nvinfo : EIATTR_PARAM_CBANK
	.align		4
        /*0074*/ 	.byte	0x04, 0x0a
        /*0076*/ 	.short	(.L_21 - .L_20)
	.align		4
.L_20:
        /*0078*/ 	.word	index@(.nv.constant0._Z17kernel_gray_imagePhS_iii)
        /*007c*/ 	.short	0x0380
        /*007e*/ 	.short	0x001c


	//----- nvinfo : EIATTR_SW_WAR
	.align		4
.L_21:
        /*0080*/ 	.byte	0x04, 0x36
        /*0082*/ 	.short	(.L_23 - .L_22)
.L_22:
        /*0084*/ 	.word	0x00000008
.L_23:


//--------------------- .nv.callgraph             --------------------------
	.section	.nv.callgraph,"",@"SHT_CUDA_CALLGRAPH"
	.align	4
	.sectionentsize	8
	.align		4
        /*0000*/ 	.word	0x00000000
	.align		4
        /*0004*/ 	.word	0xffffffff
	.align		4
        /*0008*/ 	.word	0x00000000
	.align		4
        /*000c*/ 	.word	0xfffffffe
	.align		4
        /*0010*/ 	.word	0x00000000
	.align		4
        /*0014*/ 	.word	0xfffffffd
	.align		4
        /*0018*/ 	.word	0x00000000
	.align		4
        /*001c*/ 	.word	0xfffffffc


//--------------------- .text._Z17kernel_gray_imagePhS_iii --------------------------
	.section	.text._Z17kernel_gray_imagePhS_iii,"ax",@progbits
	.align	128
        .global         _Z17kernel_gray_imagePhS_iii
        .type           _Z17kernel_gray_imagePhS_iii,@function
        .size           _Z17kernel_gray_imagePhS_iii,(.L_x_1 - _Z17kernel_gray_imagePhS_iii)
        .other          _Z17kernel_gray_imagePhS_iii,@"STO_CUDA_ENTRY STV_DEFAULT"
_Z17kernel_gray_imagePhS_iii:
.text._Z17kernel_gray_imagePhS_iii:
[----:B------:R-:W-:Y:S01]  /*0000*/  LDC R1, c[0x0][0x37c] ;  /* 0x0000df00ff017b82 */ /* 0x000fe20000000800 */
[----:B------:R-:W0:Y:S01]  /*0010*/  S2R R0, SR_CTAID.X ;  /* 0x0000000000007919 */ /* 0x000e220000002500 */
[----:B------:R-:W0:Y:S01]  /*0020*/  LDCU UR4, c[0x0][0x360] ;  /* 0x00006c00ff0477ac */ /* 0x000e220008000800 */
[----:B------:R-:W0:Y:S01]  /*0030*/  S2R R3, SR_TID.X ;  /* 0x0000000000037919 */ /* 0x000e220000002100 */
[----:B------:R-:W1:Y:S01]  /*0040*/  LDCU.128 UR8, c[0x0][0x380] ;  /* 0x00007000ff0877ac */ /* 0x000e620008000c00 */
[----:B0-----:R-:W-:Y:S01]  /*0050*/  IMAD R0, R0, UR4, R3 ;  /* 0x0000000400007c24 */ /* 0x001fe2000f8e0203 */
[----:B------:R-:W0:Y:S03]  /*0060*/  LDCU.64 UR4, c[0x0][0x358] ;  /* 0x00006b00ff0477ac */ /* 0x000e260008000a00 */
[----:B------:R-:W-:-:S05]  /*0070*/  IMAD.SHL.U32 R0, R0, 0x4, RZ ;  /* 0x0000000400007824 */ /* 0x000fca00078e00ff */
[----:B-1----:R-:W-:Y:S02]  /*0080*/  IADD3 R2, P0, PT, R0, UR8, RZ ;  /* 0x0000000800027c10 */ /* 0x002fe4000ff1e0ff */
[----:B------:R-:W-:-:S04]  /*0090*/  SHF.R.S32.HI R12, RZ, 0x1f, R0 ;  /* 0x0000001fff0c7819 */ /* 0x000fc80000011400 */
[----:B------:R-:W-:-:S05]  /*00a0*/  IADD3.X R3, PT, PT, R12, UR9, RZ, P0, !PT ;  /* 0x000000090c037c10 */ /* 0x000fca00087fe4ff */
[----:B0-----:R-:W2:Y:S04]  /*00b0*/  LDG.E.U8 R11, desc[UR4][R2.64+0x1] ;  /* 0x00000104020b7981 */ /* 0x001ea8000c1e1100 */
[----:B------:R-:W3:Y:S04]  /*00c0*/  LDG.E.U8 R10, desc[UR4][R2.64] ;  /* 0x00000004020a7981 */ /* 0x000ee8000c1e1100 */
[----:B------:R0:W4:Y:S01]  /*00d0*/  LDG.E.U8 R8, desc[UR4][R2.64+0x2] ;  /* 0x0000020402087981 */ /* 0x000122000c1e1100 */
[----:B------:R-:W-:Y:S01]  /*00e0*/  UMOV UR6, 0x39581062 ;  /* 0x3958106200067882 */ /* 0x000fe20000000000 */
[----:B------:R-:W-:Y:S01]  /*00f0*/  UMOV UR7, 0x3fe2c8b4 ;  /* 0x3fe2c8b400077882 */ /* 0x000fe20000000000 */
[----:B0-----:R-:W-:Y:S01]  /*0100*/  IADD3 R2, P0, PT, R0, UR10, RZ ;  /* 0x0000000a00027c10 */ /* 0x001fe2000ff1e0ff */
[----:B------:R-:W-:-:S03]  /*0110*/  IMAD.MOV.U32 R0, RZ, RZ, 0xff ;  /* 0x000000ffff007424 */ /* 0x000fc600078e00ff */
[----:B------:R-:W-:-:S05]  /*0120*/  IADD3.X R3, PT, PT, R12, UR11, RZ, P0, !PT ;  /* 0x0000000b0c037c10 */ /* 0x000fca00087fe4ff */
[----:B------:R-:W-:Y:S01]  /*0130*/  STG.E.U8 desc[UR4][R2.64+0x3], R0 ;  /* 0x0000030002007986 */ /* 0x000fe2000c101104 */
[----:B--2---:R-:W0:Y:S08]  /*0140*/  I2F.F64.U16 R6, R11 ;  /* 0x0000000b00067312 */ /* 0x004e300000101800 */
[----:B---3--:R-:W1:Y:S01]  /*0150*/  I2F.F64.U16 R4, R10 ;  /* 0x0000000a00047312 */ /* 0x008e620000101800 */
[----:B0-----:R-:W-:-:S07]  /*0160*/  DMUL R6, R6, UR6 ;  /* 0x0000000606067c28 */ /* 0x001fce0008000000 */
[----:B----4-:R-:W0:Y:S01]  /*0170*/  I2F.F64.U16 R8, R8 ;  /* 0x0000000800087312 */ /* 0x010e220000101800 */
[----:B------:R-:W-:Y:S01]  /*0180*/  UMOV UR6, 0xe5604189 ;  /* 0xe560418900067882 */ /* 0x000fe20000000000 */
[----:B------:R-:W-:Y:S02]  /*0190*/  UMOV UR7, 0x3fd322d0 ;  /* 0x3fd322d000077882 */ /* 0x000fe40000000000 */
[----:B-1----:R-:W-:Y:S01]  /*01a0*/  DFMA R4, R4, UR6, R6 ;  /* 0x0000000604047c2b */ /* 0x002fe20008000006 */
[----:B------:R-:W-:Y:S01]  /*01b0*/  UMOV UR6, 0x9fbe76c9 ;  /* 0x9fbe76c900067882 */ /* 0x000fe20000000000 */
[----:B------:R-:W-:-:S06]  /*01c0*/  UMOV UR7, 0x3fbd2f1a ;  /* 0x3fbd2f1a00077882 */ /* 0x000fcc0000000000 */
[----:B0-----:R-:W-:-:S10]  /*01d0*/  DFMA R4, R8, UR6, R4 ;  /* 0x0000000608047c2b */ /* 0x001fd40008000004 */
[----:B------:R-:W0:Y:S02]  /*01e0*/  F2I.F64.TRUNC R5, R4 ;  /* 0x0000000400057311 */ /* 0x000e24000030d100 */
[----:B0-----:R-:W-:Y:S04]  /*01f0*/  STG.E.U8 desc[UR4][R2.64], R5 ;  /* 0x0000000502007986 */ /* 0x001fe8000c101104 */
[----:B------:R-:W-:Y:S04]  /*0200*/  STG.E.U8 desc[UR4][R2.64+0x1], R5 ;  /* 0x0000010502007986 */ /* 0x000fe8000c101104 */
[----:B------:R-:W-:Y:S01]  /*0210*/  STG.E.U8 desc[UR4][R2.64+0x2], R5 ;  /* 0x0000020502007986 */ /* 0x000fe2000c101104 */
[----:B------:R-:W-:Y:S05]  /*0220*/  EXIT ;  /* 0x000000000000794d */ /* 0x000fea0003800000 */
.L_x_0:
[----:B------:R-:W-:-:S00]  /*0230*/  BRA `(.L_x_0) ;  /* 0xfffffffc00fc7947 */ /* 0x000fc0000383ffff */
[----:B------:R-:W-:-:S00]  /*0240*/  NOP ;  /* 0x0000000000007918 */ /* 0x000fc00000000000 */
        /* <DEDUP_REMOVED lines=11> */
.L_x_1:


//--------------------- .nv.shared.reserved.0     --------------------------
	.section	.nv.shared.reserved.0,"aw",@nobits
	.weak		__nv_reservedSMEM_offset_0_alias
	.size		__nv_reservedSMEM_offset_0_alias, 0, 64
	.other		__nv_reservedSMEM_offset_0_alias,@"STO_CUDA_RESERVED_SHARED STV_DEFAULT"
__nv_reservedSMEM_offset_0_alias:
	.zero		0
	.zero		64


//--------------------- .nv.constant0._Z17kernel_gray_imagePhS_iii --------------------------
	.section	.nv.constant0._Z17kernel_gray_imagePhS_iii,"a",@progbits
	.sectionflags	@""
	.align	4
.nv.constant0._Z17kernel_gray_imagePhS_iii:
	.zero		924


//--------------------- SYMBOLS --------------------------

	.type		.nv.reservedSmem.offset0,@object
	.size		.nv.reservedSmem.offset0,0x4
